//
// Generated by NVIDIA NVVM Compiler
//
// Compiler Build ID: CL-36424714
// Cuda compilation tools, release 13.0, V13.0.88
// Based on NVVM 20.0.0
//

.version 9.0
.target sm_100
.address_size 64

	// .globl	_Z19low_register_kernelPfi
// _ZZ20shared_memory_kernelPfiE4smem has been demoted

.visible .entry _Z19low_register_kernelPfi(
	.param .u64 .ptr .align 1 _Z19low_register_kernelPfi_param_0,
	.param .u32 _Z19low_register_kernelPfi_param_1
)
{
	.reg .pred 	%p<2>;
	.reg .b32 	%r<6>;
	.reg .b32 	%f<3>;
	.reg .b64 	%rd<5>;

	ld.param.u64 	%rd1, [_Z19low_register_kernelPfi_param_0];
	ld.param.u32 	%r2, [_Z19low_register_kernelPfi_param_1];
	mov.u32 	%r3, %ctaid.x;
	mov.u32 	%r4, %ntid.x;
	mov.u32 	%r5, %tid.x;
	mad.lo.s32 	%r1, %r3, %r4, %r5;
	setp.ge.s32 	%p1, %r1, %r2;
	@%p1 bra 	$L__BB0_2;
	cvta.to.global.u64 	%rd2, %rd1;
	mul.wide.s32 	%rd3, %r1, 4;
	add.s64 	%rd4, %rd2, %rd3;
	ld.global.f32 	%f1, [%rd4];
	add.f32 	%f2, %f1, 0f3F800000;
	st.global.f32 	[%rd4], %f2;
$L__BB0_2:
	ret;

}
	// .globl	_Z20high_register_kernelPfi
.visible .entry _Z20high_register_kernelPfi(
	.param .u64 .ptr .align 1 _Z20high_register_kernelPfi_param_0,
	.param .u32 _Z20high_register_kernelPfi_param_1
)
{
	.reg .pred 	%p<2>;
	.reg .b32 	%r<6>;
	.reg .b32 	%f<23>;
	.reg .b64 	%rd<5>;

	ld.param.u64 	%rd1, [_Z20high_register_kernelPfi_param_0];
	ld.param.u32 	%r2, [_Z20high_register_kernelPfi_param_1];
	mov.u32 	%r3, %ctaid.x;
	mov.u32 	%r4, %ntid.x;
	mov.u32 	%r5, %tid.x;
	mad.lo.s32 	%r1, %r3, %r4, %r5;
	setp.ge.s32 	%p1, %r1, %r2;
	@%p1 bra 	$L__BB1_2;
	cvta.to.global.u64 	%rd2, %rd1;
	mul.wide.s32 	%rd3, %r1, 4;
	add.s64 	%rd4, %rd2, %rd3;
	ld.global.f32 	%f1, [%rd4];
	mul.f32 	%f2, %f1, 0f3F8CCCCD;
	mul.f32 	%f3, %f1, 0f3F99999A;
	mul.f32 	%f4, %f1, 0f3FA66666;
	mul.f32 	%f5, %f1, 0f3FB33333;
	mul.f32 	%f6, %f2, 0f3F8CCCCD;
	mul.f32 	%f7, %f3, 0f3F99999A;
	mul.f32 	%f8, %f4, 0f3FA66666;
	mul.f32 	%f9, %f5, 0f3FB33333;
	add.f32 	%f10, %f6, %f7;
	add.f32 	%f11, %f8, %f9;
	add.f32 	%f12, %f2, %f3;
	add.f32 	%f13, %f4, %f5;
	add.f32 	%f14, %f10, %f11;
	add.f32 	%f15, %f12, %f13;
	mul.f32 	%f16, %f8, %f9;
	mul.f32 	%f17, %f4, %f5;
	fma.rn.f32 	%f18, %f6, %f7, %f16;
	fma.rn.f32 	%f19, %f2, %f3, %f17;
	add.f32 	%f20, %f15, %f14;
	add.f32 	%f21, %f18, %f20;
	add.f32 	%f22, %f19, %f21;
	st.global.f32 	[%rd4], %f22;
$L__BB1_2:
	ret;

}
	// .globl	_Z20shared_memory_kernelPfi
.visible .entry _Z20shared_memory_kernelPfi(
	.param .u64 .ptr .align 1 _Z20shared_memory_kernelPfi_param_0,
	.param .u32 _Z20shared_memory_kernelPfi_param_1
)
{
	.reg .pred 	%p<2>;
	.reg .b32 	%r<9>;
	.reg .b32 	%f<4>;
	.reg .b64 	%rd<5>;
	// demoted variable
	.shared .align 4 .b8 _ZZ20shared_memory_kernelPfiE4smem[16384];
	ld.param.u64 	%rd1, [_Z20shared_memory_kernelPfi_param_0];
	ld.param.u32 	%r3, [_Z20shared_memory_kernelPfi_param_1];
	mov.u32 	%r4, %ctaid.x;
	mov.u32 	%r5, %ntid.x;
	mov.u32 	%r1, %tid.x;
	mad.lo.s32 	%r2, %r4, %r5, %r1;
	setp.ge.s32 	%p1, %r2, %r3;
	@%p1 bra 	$L__BB2_2;
	cvta.to.global.u64 	%rd2, %rd1;
	mul.wide.s32 	%rd3, %r2, 4;
	add.s64 	%rd4, %rd2, %rd3;
	ld.global.f32 	%f1, [%rd4];
	shl.b32 	%r6, %r1, 2;
	mov.u32 	%r7, _ZZ20shared_memory_kernelPfiE4smem;
	add.s32 	%r8, %r7, %r6;
	st.shared.f32 	[%r8], %f1;
	bar.sync 	0;
	ld.shared.f32 	%f2, [%r8];
	add.f32 	%f3, %f2, %f2;
	st.global.f32 	[%rd4], %f3;
$L__BB2_2:
	ret;

}
	// .globl	_Z17block_size_kernelILi64EEvPfi
.visible .entry _Z17block_size_kernelILi64EEvPfi(
	.param .u64 .ptr .align 1 _Z17block_size_kernelILi64EEvPfi_param_0,
	.param .u32 _Z17block_size_kernelILi64EEvPfi_param_1
)
{
	.reg .pred 	%p<2>;
	.reg .b32 	%r<6>;
	.reg .b32 	%f<3>;
	.reg .b64 	%rd<5>;

	ld.param.u64 	%rd1, [_Z17block_size_kernelILi64EEvPfi_param_0];
	ld.param.u32 	%r2, [_Z17block_size_kernelILi64EEvPfi_param_1];
	mov.u32 	%r3, %ctaid.x;
	shl.b32 	%r4, %r3, 6;
	mov.u32 	%r5, %tid.x;
	add.s32 	%r1, %r4, %r5;
	setp.ge.s32 	%p1, %r1, %r2;
	@%p1 bra 	$L__BB3_2;
	cvta.to.global.u64 	%rd2, %rd1;
	mul.wide.s32 	%rd3, %r1, 4;
	add.s64 	%rd4, %rd2, %rd3;
	ld.global.f32 	%f1, [%rd4];
	add.f32 	%f2, %f1, 0f3F800000;
	st.global.f32 	[%rd4], %f2;
$L__BB3_2:
	ret;

}
	// .globl	_Z17block_size_kernelILi128EEvPfi
.visible .entry _Z17block_size_kernelILi128EEvPfi(
	.param .u64 .ptr .align 1 _Z17block_size_kernelILi128EEvPfi_param_0,
	.param .u32 _Z17block_size_kernelILi128EEvPfi_param_1
)
{
	.reg .pred 	%p<2>;
	.reg .b32 	%r<6>;
	.reg .b32 	%f<3>;
	.reg .b64 	%rd<5>;

	ld.param.u64 	%rd1, [_Z17block_size_kernelILi128EEvPfi_param_0];
	ld.param.u32 	%r2, [_Z17block_size_kernelILi128EEvPfi_param_1];
	mov.u32 	%r3, %ctaid.x;
	shl.b32 	%r4, %r3, 7;
	mov.u32 	%r5, %tid.x;
	add.s32 	%r1, %r4, %r5;
	setp.ge.s32 	%p1, %r1, %r2;
	@%p1 bra 	$L__BB4_2;
	cvta.to.global.u64 	%rd2, %rd1;
	mul.wide.s32 	%rd3, %r1, 4;
	add.s64 	%rd4, %rd2, %rd3;
	ld.global.f32 	%f1, [%rd4];
	add.f32 	%f2, %f1, 0f3F800000;
	st.global.f32 	[%rd4], %f2;
$L__BB4_2:
	ret;

}
	// .globl	_Z17block_size_kernelILi256EEvPfi
.visible .entry _Z17block_size_kernelILi256EEvPfi(
	.param .u64 .ptr .align 1 _Z17block_size_kernelILi256EEvPfi_param_0,
	.param .u32 _Z17block_size_kernelILi256EEvPfi_param_1
)
{
	.reg .pred 	%p<2>;
	.reg .b32 	%r<6>;
	.reg .b32 	%f<3>;
	.reg .b64 	%rd<5>;

	ld.param.u64 	%rd1, [_Z17block_size_kernelILi256EEvPfi_param_0];
	ld.param.u32 	%r2, [_Z17block_size_kernelILi256EEvPfi_param_1];
	mov.u32 	%r3, %ctaid.x;
	shl.b32 	%r4, %r3, 8;
	mov.u32 	%r5, %tid.x;
	add.s32 	%r1, %r4, %r5;
	setp.ge.s32 	%p1, %r1, %r2;
	@%p1 bra 	$L__BB5_2;
	cvta.to.global.u64 	%rd2, %rd1;
	mul.wide.s32 	%rd3, %r1, 4;
	add.s64 	%rd4, %rd2, %rd3;
	ld.global.f32 	%f1, [%rd4];
	add.f32 	%f2, %f1, 0f3F800000;
	st.global.f32 	[%rd4], %f2;
$L__BB5_2:
	ret;

}
	// .globl	_Z17block_size_kernelILi512EEvPfi
.visible .entry _Z17block_size_kernelILi512EEvPfi(
	.param .u64 .ptr .align 1 _Z17block_size_kernelILi512EEvPfi_param_0,
	.param .u32 _Z17block_size_kernelILi512EEvPfi_param_1
)
{
	.reg .pred 	%p<2>;
	.reg .b32 	%r<6>;
	.reg .b32 	%f<3>;
	.reg .b64 	%rd<5>;

	ld.param.u64 	%rd1, [_Z17block_size_kernelILi512EEvPfi_param_0];
	ld.param.u32 	%r2, [_Z17block_size_kernelILi512EEvPfi_param_1];
	mov.u32 	%r3, %ctaid.x;
	shl.b32 	%r4, %r3, 9;
	mov.u32 	%r5, %tid.x;
	add.s32 	%r1, %r4, %r5;
	setp.ge.s32 	%p1, %r1, %r2;
	@%p1 bra 	$L__BB6_2;
	cvta.to.global.u64 	%rd2, %rd1;
	mul.wide.s32 	%rd3, %r1, 4;
	add.s64 	%rd4, %rd2, %rd3;
	ld.global.f32 	%f1, [%rd4];
	add.f32 	%f2, %f1, 0f3F800000;
	st.global.f32 	[%rd4], %f2;
$L__BB6_2:
	ret;

}
	// .globl	_Z17block_size_kernelILi1024EEvPfi
.visible .entry _Z17block_size_kernelILi1024EEvPfi(
	.param .u64 .ptr .align 1 _Z17block_size_kernelILi1024EEvPfi_param_0,
	.param .u32 _Z17block_size_kernelILi1024EEvPfi_param_1
)
{
	.reg .pred 	%p<2>;
	.reg .b32 	%r<6>;
	.reg .b32 	%f<3>;
	.reg .b64 	%rd<5>;

	ld.param.u64 	%rd1, [_Z17block_size_kernelILi1024EEvPfi_param_0];
	ld.param.u32 	%r2, [_Z17block_size_kernelILi1024EEvPfi_param_1];
	mov.u32 	%r3, %ctaid.x;
	shl.b32 	%r4, %r3, 10;
	mov.u32 	%r5, %tid.x;
	or.b32  	%r1, %r4, %r5;
	setp.ge.s32 	%p1, %r1, %r2;
	@%p1 bra 	$L__BB7_2;
	cvta.to.global.u64 	%rd2, %rd1;
	mul.wide.s32 	%rd3, %r1, 4;
	add.s64 	%rd4, %rd2, %rd3;
	ld.global.f32 	%f1, [%rd4];
	add.f32 	%f2, %f1, 0f3F800000;
	st.global.f32 	[%rd4], %f2;
$L__BB7_2:
	ret;

}


// ===== COMPILED SASS (sm_100) =====

	.target	sm_100

	.elftype	@"ET_EXEC"


//--------------------- .note.nv.tkinfo           --------------------------
	.section	.note.nv.tkinfo,"",@"SHT_NOTE"
	.sectionflags	@"SHF_NOTE_NV_TKINFO"
	.tkinfo
        /*0018*/ 	.word	0x00000002
        /*0030*/ 	.string	""
        /*0030*/ 	.string	"ptxas"
        /*0030*/ 	.string	"Cuda compilation tools, release 13.0, V13.0.88"
        /*0030*/ 	.string	"Build cuda_13.0.r13.0/compiler.36424714_0"
        /*0030*/ 	.string	"-arch sm_100 -m 64 "



//--------------------- .note.nv.cuinfo           --------------------------
	.section	.note.nv.cuinfo,"",@"SHT_NOTE"
	.sectionflags	@"SHF_NOTE_NV_CUINFO"
        /*0018*/ 	.short	0x0002
        /*001a*/ 	.short	0x0064
        /*001c*/ 	.short	0x0082
	.zero		2


//--------------------- .nv.info                  --------------------------
	.section	.nv.info,"",@"SHT_CUDA_INFO"
	.align	4


	//----- nvinfo : EIATTR_REGCOUNT
	.align		4
        /*0000*/ 	.byte	0x04, 0x2f
        /*0002*/ 	.short	(.L_1 - .L_0)
	.align		4
.L_0:
        /*0004*/ 	.word	index@(_Z19low_register_kernelPfi)
        /*0008*/ 	.word	0x00000008


	//----- nvinfo : EIATTR_FRAME_SIZE
	.align		4
.L_1:
        /*000c*/ 	.byte	0x04, 0x11
        /*000e*/ 	.short	(.L_3 - .L_2)
	.align		4
.L_2:
        /*0010*/ 	.word	index@(_Z19low_register_kernelPfi)
        /*0014*/ 	.word	0x00000000


	//----- nvinfo : EIATTR_REGCOUNT
	.align		4
.L_3:
        /*0018*/ 	.byte	0x04, 0x2f
        /*001a*/ 	.short	(.L_5 - .L_4)
	.align		4
.L_4:
        /*001c*/ 	.word	index@(_Z20high_register_kernelPfi)
        /*0020*/ 	.word	0x00000012


	//----- nvinfo : EIATTR_FRAME_SIZE
	.align		4
.L_5:
        /*0024*/ 	.byte	0x04, 0x11
        /*0026*/ 	.short	(.L_7 - .L_6)
	.align		4
.L_6:
        /*0028*/ 	.word	index@(_Z20high_register_kernelPfi)
        /*002c*/ 	.word	0x00000000


	//----- nvinfo : EIATTR_REGCOUNT
	.align		4
.L_7:
        /*0030*/ 	.byte	0x04, 0x2f
        /*0032*/ 	.short	(.L_9 - .L_8)
	.align		4
.L_8:
        /*0034*/ 	.word	index@(_Z20shared_memory_kernelPfi)
        /*0038*/ 	.word	0x0000000a


	//----- nvinfo : EIATTR_FRAME_SIZE
	.align		4
.L_9:
        /*003c*/ 	.byte	0x04, 0x11
        /*003e*/ 	.short	(.L_11 - .L_10)
	.align		4
.L_10:
        /*0040*/ 	.word	index@(_Z20shared_memory_kernelPfi)
        /*0044*/ 	.word	0x00000000


	//----- nvinfo : EIATTR_REGCOUNT
	.align		4
.L_11:
        /*0048*/ 	.byte	0x04, 0x2f
        /*004a*/ 	.short	(.L_13 - .L_12)
	.align		4
.L_12:
        /*004c*/ 	.word	index@(_Z17block_size_kernelILi64EEvPfi)
        /*0050*/ 	.word	0x00000008


	//----- nvinfo : EIATTR_FRAME_SIZE
	.align		4
.L_13:
        /*0054*/ 	.byte	0x04, 0x11
        /*0056*/ 	.short	(.L_15 - .L_14)
	.align		4
.L_14:
        /*0058*/ 	.word	index@(_Z17block_size_kernelILi64EEvPfi)
        /*005c*/ 	.word	0x00000000


	//----- nvinfo : EIATTR_REGCOUNT
	.align		4
.L_15:
        /*0060*/ 	.byte	0x04, 0x2f
        /*0062*/ 	.short	(.L_17 - .L_16)
	.align		4
.L_16:
        /*0064*/ 	.word	index@(_Z17block_size_kernelILi128EEvPfi)
        /*0068*/ 	.word	0x00000008


	//----- nvinfo : EIATTR_FRAME_SIZE
	.align		4
.L_17:
        /*006c*/ 	.byte	0x04, 0x11
        /*006e*/ 	.short	(.L_19 - .L_18)
	.align		4
.L_18:
        /*0070*/ 	.word	index@(_Z17block_size_kernelILi128EEvPfi)
        /*0074*/ 	.word	0x00000000


	//----- nvinfo : EIATTR_REGCOUNT
	.align		4
.L_19:
        /*0078*/ 	.byte	0x04, 0x2f
        /*007a*/ 	.short	(.L_21 - .L_20)
	.align		4
.L_20:
        /*007c*/ 	.word	index@(_Z17block_size_kernelILi256EEvPfi)
        /*0080*/ 	.word	0x00000008


	//----- nvinfo : EIATTR_FRAME_SIZE
	.align		4
.L_21:
        /*0084*/ 	.byte	0x04, 0x11
        /*0086*/ 	.short	(.L_23 - .L_22)
	.align		4
.L_22:
        /*0088*/ 	.word	index@(_Z17block_size_kernelILi256EEvPfi)
        /*008c*/ 	.word	0x00000000


	//----- nvinfo : EIATTR_REGCOUNT
	.align		4
.L_23:
        /*0090*/ 	.byte	0x04, 0x2f
        /*0092*/ 	.short	(.L_25 - .L_24)
	.align		4
.L_24:
        /*0094*/ 	.word	index@(_Z17block_size_kernelILi512EEvPfi)
        /*0098*/ 	.word	0x00000008


	//----- nvinfo : EIATTR_FRAME_SIZE
	.align		4
.L_25:
        /*009c*/ 	.byte	0x04, 0x11
        /*009e*/ 	.short	(.L_27 - .L_26)
	.align		4
.L_26:
        /*00a0*/ 	.word	index@(_Z17block_size_kernelILi512EEvPfi)
        /*00a4*/ 	.word	0x00000000


	//----- nvinfo : EIATTR_REGCOUNT
	.align		4
.L_27:
        /*00a8*/ 	.byte	0x04, 0x2f
        /*00aa*/ 	.short	(.L_29 - .L_28)
	.align		4
.L_28:
        /*00ac*/ 	.word	index@(_Z17block_size_kernelILi1024EEvPfi)
        /*00b0*/ 	.word	0x00000008


	//----- nvinfo : EIATTR_FRAME_SIZE
	.align		4
.L_29:
        /*00b4*/ 	.byte	0x04, 0x11
        /*00b6*/ 	.short	(.L_31 - .L_30)
	.align		4
.L_30:
        /*00b8*/ 	.word	index@(_Z17block_size_kernelILi1024EEvPfi)
        /*00bc*/ 	.word	0x00000000


	//----- nvinfo : EIATTR_MIN_STACK_SIZE
	.align		4
.L_31:
        /*00c0*/ 	.byte	0x04, 0x12
        /*00c2*/ 	.short	(.L_33 - .L_32)
	.align		4
.L_32:
        /*00c4*/ 	.word	index@(_Z17block_size_kernelILi1024EEvPfi)
        /*00c8*/ 	.word	0x00000000


	//----- nvinfo : EIATTR_MIN_STACK_SIZE
	.align		4
.L_33:
        /*00cc*/ 	.byte	0x04, 0x12
        /*00ce*/ 	.short	(.L_35 - .L_34)
	.align		4
.L_34:
        /*00d0*/ 	.word	index@(_Z17block_size_kernelILi512EEvPfi)
        /*00d4*/ 	.word	0x00000000


	//----- nvinfo : EIATTR_MIN_STACK_SIZE
	.align		4
.L_35:
        /*00d8*/ 	.byte	0x04, 0x12
        /*00da*/ 	.short	(.L_37 - .L_36)
	.align		4
.L_36:
        /*00dc*/ 	.word	index@(_Z17block_size_kernelILi256EEvPfi)
        /*00e0*/ 	.word	0x00000000


	//----- nvinfo : EIATTR_MIN_STACK_SIZE
	.align		4
.L_37:
        /*00e4*/ 	.byte	0x04, 0x12
        /*00e6*/ 	.short	(.L_39 - .L_38)
	.align		4
.L_38:
        /*00e8*/ 	.word	index@(_Z17block_size_kernelILi128EEvPfi)
        /*00ec*/ 	.word	0x00000000


	//----- nvinfo : EIATTR_MIN_STACK_SIZE
	.align		4
.L_39:
        /*00f0*/ 	.byte	0x04, 0x12
        /*00f2*/ 	.short	(.L_41 - .L_40)
	.align		4
.L_40:
        /*00f4*/ 	.word	index@(_Z17block_size_kernelILi64EEvPfi)
        /*00f8*/ 	.word	0x00000000


	//----- nvinfo : EIATTR_MIN_STACK_SIZE
	.align		4
.L_41:
        /*00fc*/ 	.byte	0x04, 0x12
        /*00fe*/ 	.short	(.L_43 - .L_42)
	.align		4
.L_42:
        /*0100*/ 	.word	index@(_Z20shared_memory_kernelPfi)
        /*0104*/ 	.word	0x00000000


	//----- nvinfo : EIATTR_MIN_STACK_SIZE
	.align		4
.L_43:
        /*0108*/ 	.byte	0x04, 0x12
        /*010a*/ 	.short	(.L_45 - .L_44)
	.align		4
.L_44:
        /*010c*/ 	.word	index@(_Z20high_register_kernelPfi)
        /*0110*/ 	.word	0x00000000


	//----- nvinfo : EIATTR_MIN_STACK_SIZE
	.align		4
.L_45:
        /*0114*/ 	.byte	0x04, 0x12
        /*0116*/ 	.short	(.L_47 - .L_46)
	.align		4
.L_46:
        /*0118*/ 	.word	index@(_Z19low_register_kernelPfi)
        /*011c*/ 	.word	0x00000000
.L_47:


//--------------------- .nv.compat                --------------------------
	.section	.nv.compat,"",@"SHT_CUDA_COMPAT_INFO"
	.align	4
        /*0000*/ 	.byte	0x02, 0x09, 0x00, 0x00, 0x02, 0x02, 0x01, 0x00, 0x02, 0x05, 0x05, 0x00, 0x03, 0x07, 0x01, 0x01
        /*0010*/ 	.byte	0x02, 0x03, 0x00, 0x00, 0x02, 0x06, 0x01, 0x00, 0x04, 0x0b, 0x08, 0x00, 0x09, 0x00, 0x00, 0x00
        /*0020*/ 	.byte	0x00, 0x00, 0x00, 0x00


//--------------------- .nv.info._Z17block_size_kernelILi1024EEvPfi --------------------------
	.section	.nv.info._Z17block_size_kernelILi1024EEvPfi,"",@"SHT_CUDA_INFO"
	.sectionflags	@""
	.align	4


	//----- nvinfo : EIATTR_CUDA_API_VERSION
	.align		4
        /*0000*/ 	.byte	0x04, 0x37
        /*0002*/ 	.short	(.L_49 - .L_48)
.L_48:
        /*0004*/ 	.word	0x00000082


	//----- nvinfo : EIATTR_KPARAM_INFO
	.align		4
.L_49:
        /*0008*/ 	.byte	0x04, 0x17
        /*000a*/ 	.short	(.L_51 - .L_50)
.L_50:
        /*000c*/ 	.word	0x00000000
        /*0010*/ 	.short	0x0001
        /*0012*/ 	.short	0x0008
        /*0014*/ 	.byte	0x00, 0xf0, 0x11, 0x00


	//----- nvinfo : EIATTR_KPARAM_INFO
	.align		4
.L_51:
        /*0018*/ 	.byte	0x04, 0x17
        /*001a*/ 	.short	(.L_53 - .L_52)
.L_52:
        /*001c*/ 	.word	0x00000000
        /*0020*/ 	.short	0x0000
        /*0022*/ 	.short	0x0000
        /*0024*/ 	.byte	0x00, 0xf5, 0x21, 0x00


	//----- nvinfo : EIATTR_SPARSE_MMA_MASK
	.align		4
.L_53:
        /*0028*/ 	.byte	0x03, 0x50
        /*002a*/ 	.short	0x0000


	//----- nvinfo : EIATTR_MAXREG_COUNT
	.align		4
        /*002c*/ 	.byte	0x03, 0x1b
        /*002e*/ 	.short	0x00ff


	//----- nvinfo : EIATTR_MERCURY_ISA_VERSION
	.align		4
        /*0030*/ 	.byte	0x03, 0x5f
        /*0032*/ 	.short	0x0101


	//----- nvinfo : EIATTR_VRC_CTA_INIT_COUNT
	.align		4
        /*0034*/ 	.byte	0x02, 0x4a
	.zero		1
	.zero		1


	//----- nvinfo : EIATTR_EXIT_INSTR_OFFSETS
	.align		4
        /*0038*/ 	.byte	0x04, 0x1c
        /*003a*/ 	.short	(.L_55 - .L_54)


	//   ....[0]....
.L_54:
        /*003c*/ 	.word	0x00000070


	//   ....[1]....
        /*0040*/ 	.word	0x000000e0


	//----- nvinfo : EIATTR_CBANK_PARAM_SIZE
	.align		4
.L_55:
        /*0044*/ 	.byte	0x03, 0x19
        /*0046*/ 	.short	0x000c


	//----- nvinfo : EIATTR_PARAM_CBANK
	.align		4
        /*0048*/ 	.byte	0x04, 0x0a
        /*004a*/ 	.short	(.L_57 - .L_56)
	.align		4
.L_56:
        /*004c*/ 	.word	index@(.nv.constant0._Z17block_size_kernelILi1024EEvPfi)
        /*0050*/ 	.short	0x0380
        /*0052*/ 	.short	0x000c


	//----- nvinfo : EIATTR_SW_WAR
	.align		4
.L_57:
        /*0054*/ 	.byte	0x04, 0x36
        /*0056*/ 	.short	(.L_59 - .L_58)
.L_58:
        /*0058*/ 	.word	0x00000008
.L_59:


//--------------------- .nv.info._Z17block_size_kernelILi512EEvPfi --------------------------
	.section	.nv.info._Z17block_size_kernelILi512EEvPfi,"",@"SHT_CUDA_INFO"
	.sectionflags	@""
	.align	4


	//----- nvinfo : EIATTR_CUDA_API_VERSION
	.align		4
        /*0000*/ 	.byte	0x04, 0x37
        /*0002*/ 	.short	(.L_61 - .L_60)
.L_60:
        /*0004*/ 	.word	0x00000082


	//----- nvinfo : EIATTR_KPARAM_INFO
	.align		4
.L_61:
        /*0008*/ 	.byte	0x04, 0x17
        /*000a*/ 	.short	(.L_63 - .L_62)
.L_62:
        /*000c*/ 	.word	0x00000000
        /*0010*/ 	.short	0x0001
        /*0012*/ 	.short	0x0008
        /*0014*/ 	.byte	0x00, 0xf0, 0x11, 0x00


	//----- nvinfo : EIATTR_KPARAM_INFO
	.align		4
.L_63:
        /*0018*/ 	.byte	0x04, 0x17
        /*001a*/ 	.short	(.L_65 - .L_64)
.L_64:
        /*001c*/ 	.word	0x00000000
        /*0020*/ 	.short	0x0000
        /*0022*/ 	.short	0x0000
        /*0024*/ 	.byte	0x00, 0xf5, 0x21, 0x00


	//----- nvinfo : EIATTR_SPARSE_MMA_MASK
	.align		4
.L_65:
        /*0028*/ 	.byte	0x03, 0x50
        /*002a*/ 	.short	0x0000


	//----- nvinfo : EIATTR_MAXREG_COUNT
	.align		4
        /*002c*/ 	.byte	0x03, 0x1b
        /*002e*/ 	.short	0x00ff


	//----- nvinfo : EIATTR_MERCURY_ISA_VERSION
	.align		4
        /*0030*/ 	.byte	0x03, 0x5f
        /*0032*/ 	.short	0x0101


	//----- nvinfo : EIATTR_VRC_CTA_INIT_COUNT
	.align		4
        /*0034*/ 	.byte	0x02, 0x4a
	.zero		1
	.zero		1


	//----- nvinfo : EIATTR_EXIT_INSTR_OFFSETS
	.align		4
        /*0038*/ 	.byte	0x04, 0x1c
        /*003a*/ 	.short	(.L_67 - .L_66)


	//   ....[0]....
.L_66:
        /*003c*/ 	.word	0x00000060


	//   ....[1]....
        /*0040*/ 	.word	0x000000d0


	//----- nvinfo : EIATTR_CBANK_PARAM_SIZE
	.align		4
.L_67:
        /*0044*/ 	.byte	0x03, 0x19
        /*0046*/ 	.short	0x000c


	//----- nvinfo : EIATTR_PARAM_CBANK
	.align		4
        /*0048*/ 	.byte	0x04, 0x0a
        /*004a*/ 	.short	(.L_69 - .L_68)
	.align		4
.L_68:
        /*004c*/ 	.word	index@(.nv.constant0._Z17block_size_kernelILi512EEvPfi)
        /*0050*/ 	.short	0x0380
        /*0052*/ 	.short	0x000c


	//----- nvinfo : EIATTR_SW_WAR
	.align		4
.L_69:
        /*0054*/ 	.byte	0x04, 0x36
        /*0056*/ 	.short	(.L_71 - .L_70)
.L_70:
        /*0058*/ 	.word	0x00000008
.L_71:


//--------------------- .nv.info._Z17block_size_kernelILi256EEvPfi --------------------------
	.section	.nv.info._Z17block_size_kernelILi256EEvPfi,"",@"SHT_CUDA_INFO"
	.sectionflags	@""
	.align	4


	//----- nvinfo : EIATTR_CUDA_API_VERSION
	.align		4
        /*0000*/ 	.byte	0x04, 0x37
        /*0002*/ 	.short	(.L_73 - .L_72)
.L_72:
        /*0004*/ 	.word	0x00000082


	//----- nvinfo : EIATTR_KPARAM_INFO
	.align		4
.L_73:
        /*0008*/ 	.byte	0x04, 0x17
        /*000a*/ 	.short	(.L_75 - .L_74)
.L_74:
        /*000c*/ 	.word	0x00000000
        /*0010*/ 	.short	0x0001
        /*0012*/ 	.short	0x0008
        /*0014*/ 	.byte	0x00, 0xf0, 0x11, 0x00


	//----- nvinfo : EIATTR_KPARAM_INFO
	.align		4
.L_75:
        /*0018*/ 	.byte	0x04, 0x17
        /*001a*/ 	.short	(.L_77 - .L_76)
.L_76:
        /*001c*/ 	.word	0x00000000
        /*0020*/ 	.short	0x0000
        /*0022*/ 	.short	0x0000
        /*0024*/ 	.byte	0x00, 0xf5, 0x21, 0x00


	//----- nvinfo : EIATTR_SPARSE_MMA_MASK
	.align		4
.L_77:
        /*0028*/ 	.byte	0x03, 0x50
        /*002a*/ 	.short	0x0000


	//----- nvinfo : EIATTR_MAXREG_COUNT
	.align		4
        /*002c*/ 	.byte	0x03, 0x1b
        /*002e*/ 	.short	0x00ff


	//----- nvinfo : EIATTR_MERCURY_ISA_VERSION
	.align		4
        /*0030*/ 	.byte	0x03, 0x5f
        /*0032*/ 	.short	0x0101


	//----- nvinfo : EIATTR_VRC_CTA_INIT_COUNT
	.align		4
        /*0034*/ 	.byte	0x02, 0x4a
	.zero		1
	.zero		1


	//----- nvinfo : EIATTR_EXIT_INSTR_OFFSETS
	.align		4
        /*0038*/ 	.byte	0x04, 0x1c
        /*003a*/ 	.short	(.L_79 - .L_78)


	//   ....[0]....
.L_78:
        /*003c*/ 	.word	0x00000060


	//   ....[1]....
        /*0040*/ 	.word	0x000000d0


	//----- nvinfo : EIATTR_CBANK_PARAM_SIZE
	.align		4
.L_79:
        /*0044*/ 	.byte	0x03, 0x19
        /*0046*/ 	.short	0x000c


	//----- nvinfo : EIATTR_PARAM_CBANK
	.align		4
        /*0048*/ 	.byte	0x04, 0x0a
        /*004a*/ 	.short	(.L_81 - .L_80)
	.align		4
.L_80:
        /*004c*/ 	.word	index@(.nv.constant0._Z17block_size_kernelILi256EEvPfi)
        /*0050*/ 	.short	0x0380
        /*0052*/ 	.short	0x000c


	//----- nvinfo : EIATTR_SW_WAR
	.align		4
.L_81:
        /*0054*/ 	.byte	0x04, 0x36
        /*0056*/ 	.short	(.L_83 - .L_82)
.L_82:
        /*0058*/ 	.word	0x00000008
.L_83:


//--------------------- .nv.info._Z17block_size_kernelILi128EEvPfi --------------------------
	.section	.nv.info._Z17block_size_kernelILi128EEvPfi,"",@"SHT_CUDA_INFO"
	.sectionflags	@""
	.align	4


	//----- nvinfo : EIATTR_CUDA_API_VERSION
	.align		4
        /*0000*/ 	.byte	0x04, 0x37
        /*0002*/ 	.short	(.L_85 - .L_84)
.L_84:
        /*0004*/ 	.word	0x00000082


	//----- nvinfo : EIATTR_KPARAM_INFO
	.align		4
.L_85:
        /*0008*/ 	.byte	0x04, 0x17
        /*000a*/ 	.short	(.L_87 - .L_86)
.L_86:
        /*000c*/ 	.word	0x00000000
        /*0010*/ 	.short	0x0001
        /*0012*/ 	.short	0x0008
        /*0014*/ 	.byte	0x00, 0xf0, 0x11, 0x00


	//----- nvinfo : EIATTR_KPARAM_INFO
	.align		4
.L_87:
        /*0018*/ 	.byte	0x04, 0x17
        /*001a*/ 	.short	(.L_89 - .L_88)
.L_88:
        /*001c*/ 	.word	0x00000000
        /*0020*/ 	.short	0x0000
        /*0022*/ 	.short	0x0000
        /*0024*/ 	.byte	0x00, 0xf5, 0x21, 0x00


	//----- nvinfo : EIATTR_SPARSE_MMA_MASK
	.align		4
.L_89:
        /*0028*/ 	.byte	0x03, 0x50
        /*002a*/ 	.short	0x0000


	//----- nvinfo : EIATTR_MAXREG_COUNT
	.align		4
        /*002c*/ 	.byte	0x03, 0x1b
        /*002e*/ 	.short	0x00ff


	//----- nvinfo : EIATTR_MERCURY_ISA_VERSION
	.align		4
        /*0030*/ 	.byte	0x03, 0x5f
        /*0032*/ 	.short	0x0101


	//----- nvinfo : EIATTR_VRC_CTA_INIT_COUNT
	.align		4
        /*0034*/ 	.byte	0x02, 0x4a
	.zero		1
	.zero		1


	//----- nvinfo : EIATTR_EXIT_INSTR_OFFSETS
	.align		4
        /*0038*/ 	.byte	0x04, 0x1c
        /*003a*/ 	.short	(.L_91 - .L_90)


	//   ....[0]....
.L_90:
        /*003c*/ 	.word	0x00000060


	//   ....[1]....
        /*0040*/ 	.word	0x000000d0


	//----- nvinfo : EIATTR_CBANK_PARAM_SIZE
	.align		4
.L_91:
        /*0044*/ 	.byte	0x03, 0x19
        /*0046*/ 	.short	0x000c


	//----- nvinfo : EIATTR_PARAM_CBANK
	.align		4
        /*0048*/ 	.byte	0x04, 0x0a
        /*004a*/ 	.short	(.L_93 - .L_92)
	.align		4
.L_92:
        /*004c*/ 	.word	index@(.nv.constant0._Z17block_size_kernelILi128EEvPfi)
        /*0050*/ 	.short	0x0380
        /*0052*/ 	.short	0x000c


	//----- nvinfo : EIATTR_SW_WAR
	.align		4
.L_93:
        /*0054*/ 	.byte	0x04, 0x36
        /*0056*/ 	.short	(.L_95 - .L_94)
.L_94:
        /*0058*/ 	.word	0x00000008
.L_95:


//--------------------- .nv.info._Z17block_size_kernelILi64EEvPfi --------------------------
	.section	.nv.info._Z17block_size_kernelILi64EEvPfi,"",@"SHT_CUDA_INFO"
	.sectionflags	@""
	.align	4


	//----- nvinfo : EIATTR_CUDA_API_VERSION
	.align		4
        /*0000*/ 	.byte	0x04, 0x37
        /*0002*/ 	.short	(.L_97 - .L_96)
.L_96:
        /*0004*/ 	.word	0x00000082


	//----- nvinfo : EIATTR_KPARAM_INFO
	.align		4
.L_97:
        /*0008*/ 	.byte	0x04, 0x17
        /*000a*/ 	.short	(.L_99 - .L_98)
.L_98:
        /*000c*/ 	.word	0x00000000
        /*0010*/ 	.short	0x0001
        /*0012*/ 	.short	0x0008
        /*0014*/ 	.byte	0x00, 0xf0, 0x11, 0x00


	//----- nvinfo : EIATTR_KPARAM_INFO
	.align		4
.L_99:
        /*0018*/ 	.byte	0x04, 0x17
        /*001a*/ 	.short	(.L_101 - .L_100)
.L_100:
        /*001c*/ 	.word	0x00000000
        /*0020*/ 	.short	0x0000
        /*0022*/ 	.short	0x0000
        /*0024*/ 	.byte	0x00, 0xf5, 0x21, 0x00


	//----- nvinfo : EIATTR_SPARSE_MMA_MASK
	.align		4
.L_101:
        /*0028*/ 	.byte	0x03, 0x50
        /*002a*/ 	.short	0x0000


	//----- nvinfo : EIATTR_MAXREG_COUNT
	.align		4
        /*002c*/ 	.byte	0x03, 0x1b
        /*002e*/ 	.short	0x00ff


	//----- nvinfo : EIATTR_MERCURY_ISA_VERSION
	.align		4
        /*0030*/ 	.byte	0x03, 0x5f
        /*0032*/ 	.short	0x0101


	//----- nvinfo : EIATTR_VRC_CTA_INIT_COUNT
	.align		4
        /*0034*/ 	.byte	0x02, 0x4a
	.zero		1
	.zero		1


	//----- nvinfo : EIATTR_EXIT_INSTR_OFFSETS
	.align		4
        /*0038*/ 	.byte	0x04, 0x1c
        /*003a*/ 	.short	(.L_103 - .L_102)


	//   ....[0]....
.L_102:
        /*003c*/ 	.word	0x00000060


	//   ....[1]....
        /*0040*/ 	.word	0x000000d0


	//----- nvinfo : EIATTR_CBANK_PARAM_SIZE
	.align		4
.L_103:
        /*0044*/ 	.byte	0x03, 0x19
        /*0046*/ 	.short	0x000c


	//----- nvinfo : EIATTR_PARAM_CBANK
	.align		4
        /*0048*/ 	.byte	0x04, 0x0a
        /*004a*/ 	.short	(.L_105 - .L_104)
	.align		4
.L_104:
        /*004c*/ 	.word	index@(.nv.constant0._Z17block_size_kernelILi64EEvPfi)
        /*0050*/ 	.short	0x0380
        /*0052*/ 	.short	0x000c


	//----- nvinfo : EIATTR_SW_WAR
	.align		4
.L_105:
        /*0054*/ 	.byte	0x04, 0x36
        /*0056*/ 	.short	(.L_107 - .L_106)
.L_106:
        /*0058*/ 	.word	0x00000008
.L_107:


//--------------------- .nv.info._Z20shared_memory_kernelPfi --------------------------
	.section	.nv.info._Z20shared_memory_kernelPfi,"",@"SHT_CUDA_INFO"
	.sectionflags	@""
	.align	4


	//----- nvinfo : EIATTR_CUDA_API_VERSION
	.align		4
        /*0000*/ 	.byte	0x04, 0x37
        /*0002*/ 	.short	(.L_109 - .L_108)
.L_108:
        /*0004*/ 	.word	0x00000082


	//----- nvinfo : EIATTR_KPARAM_INFO
	.align		4
.L_109:
        /*0008*/ 	.byte	0x04, 0x17
        /*000a*/ 	.short	(.L_111 - .L_110)
.L_110:
        /*000c*/ 	.word	0x00000000
        /*0010*/ 	.short	0x0001
        /*0012*/ 	.short	0x0008
        /*0014*/ 	.byte	0x00, 0xf0, 0x11, 0x00


	//----- nvinfo : EIATTR_KPARAM_INFO
	.align		4
.L_111:
        /*0018*/ 	.byte	0x04, 0x17
        /*001a*/ 	.short	(.L_113 - .L_112)
.L_112:
        /*001c*/ 	.word	0x00000000
        /*0020*/ 	.short	0x0000
        /*0022*/ 	.short	0x0000
        /*0024*/ 	.byte	0x00, 0xf5, 0x21, 0x00


	//----- nvinfo : EIATTR_SPARSE_MMA_MASK
	.align		4
.L_113:
        /*0028*/ 	.byte	0x03, 0x50
        /*002a*/ 	.short	0x0000


	//----- nvinfo : EIATTR_MAXREG_COUNT
	.align		4
        /*002c*/ 	.byte	0x03, 0x1b
        /*002e*/ 	.short	0x00ff


	//----- nvinfo : EIATTR_NUM_BARRIERS
	.align		4
        /*0030*/ 	.byte	0x02, 0x4c
        /*0032*/ 	.byte	0x01
	.zero		1


	//----- nvinfo : EIATTR_MERCURY_ISA_VERSION
	.align		4
        /*0034*/ 	.byte	0x03, 0x5f
        /*0036*/ 	.short	0x0101


	//----- nvinfo : EIATTR_VRC_CTA_INIT_COUNT
	.align		4
        /*0038*/ 	.byte	0x02, 0x4a
	.zero		1
	.zero		1


	//----- nvinfo : EIATTR_EXIT_INSTR_OFFSETS
	.align		4
        /*003c*/ 	.byte	0x04, 0x1c
        /*003e*/ 	.short	(.L_115 - .L_114)


	//   ....[0]....
.L_114:
        /*0040*/ 	.word	0x00000070


	//   ....[1]....
        /*0044*/ 	.word	0x00000150


	//----- nvinfo : EIATTR_CBANK_PARAM_SIZE
	.align		4
.L_115:
        /*0048*/ 	.byte	0x03, 0x19
        /*004a*/ 	.short	0x000c


	//----- nvinfo : EIATTR_PARAM_CBANK
	.align		4
        /*004c*/ 	.byte	0x04, 0x0a
        /*004e*/ 	.short	(.L_117 - .L_116)
	.align		4
.L_116:
        /*0050*/ 	.word	index@(.nv.constant0._Z20shared_memory_kernelPfi)
        /*0054*/ 	.short	0x0380
        /*0056*/ 	.short	0x000c


	//----- nvinfo : EIATTR_SW_WAR
	.align		4
.L_117:
        /*0058*/ 	.byte	0x04, 0x36
        /*005a*/ 	.short	(.L_119 - .L_118)
.L_118:
        /*005c*/ 	.word	0x00000008
.L_119:


//--------------------- .nv.info._Z20high_register_kernelPfi --------------------------
	.section	.nv.info._Z20high_register_kernelPfi,"",@"SHT_CUDA_INFO"
	.sectionflags	@""
	.align	4


	//----- nvinfo : EIATTR_CUDA_API_VERSION
	.align		4
        /*0000*/ 	.byte	0x04, 0x37
        /*0002*/ 	.short	(.L_121 - .L_120)
.L_120:
        /*0004*/ 	.word	0x00000082


	//----- nvinfo : EIATTR_KPARAM_INFO
	.align		4
.L_121:
        /*0008*/ 	.byte	0x04, 0x17
        /*000a*/ 	.short	(.L_123 - .L_122)
.L_122:
        /*000c*/ 	.word	0x00000000
        /*0010*/ 	.short	0x0001
        /*0012*/ 	.short	0x0008
        /*0014*/ 	.byte	0x00, 0xf0, 0x11, 0x00


	//----- nvinfo : EIATTR_KPARAM_INFO
	.align		4
.L_123:
        /*0018*/ 	.byte	0x04, 0x17
        /*001a*/ 	.short	(.L_125 - .L_124)
.L_124:
        /*001c*/ 	.word	0x00000000
        /*0020*/ 	.short	0x0000
        /*0022*/ 	.short	0x0000
        /*0024*/ 	.byte	0x00, 0xf5, 0x21, 0x00


	//----- nvinfo : EIATTR_SPARSE_MMA_MASK
	.align		4
.L_125:
        /*0028*/ 	.byte	0x03, 0x50
        /*002a*/ 	.short	0x0000


	//----- nvinfo : EIATTR_MAXREG_COUNT
	.align		4
        /*002c*/ 	.byte	0x03, 0x1b
        /*002e*/ 	.short	0x00ff


	//----- nvinfo : EIATTR_MERCURY_ISA_VERSION
	.align		4
        /*0030*/ 	.byte	0x03, 0x5f
        /*0032*/ 	.short	0x0101


	//----- nvinfo : EIATTR_VRC_CTA_INIT_COUNT
	.align		4
        /*0034*/ 	.byte	0x02, 0x4a
	.zero		1
	.zero		1


	//----- nvinfo : EIATTR_EXIT_INSTR_OFFSETS
	.align		4
        /*0038*/ 	.byte	0x04, 0x1c
        /*003a*/ 	.short	(.L_127 - .L_126)


	//   ....[0]....
.L_126:
        /*003c*/ 	.word	0x00000070


	//   ....[1]....
        /*0040*/ 	.word	0x00000220


	//----- nvinfo : EIATTR_CBANK_PARAM_SIZE
	.align		4
.L_127:
        /*0044*/ 	.byte	0x03, 0x19
        /*0046*/ 	.short	0x000c


	//----- nvinfo : EIATTR_PARAM_CBANK
	.align		4
        /*0048*/ 	.byte	0x04, 0x0a
        /*004a*/ 	.short	(.L_129 - .L_128)
	.align		4
.L_128:
        /*004c*/ 	.word	index@(.nv.constant0._Z20high_register_kernelPfi)
        /*0050*/ 	.short	0x0380
        /*0052*/ 	.short	0x000c


	//----- nvinfo : EIATTR_SW_WAR
	.align		4
.L_129:
        /*0054*/ 	.byte	0x04, 0x36
        /*0056*/ 	.short	(.L_131 - .L_130)
.L_130:
        /*0058*/ 	.word	0x00000008
.L_131:


//--------------------- .nv.info._Z19low_register_kernelPfi --------------------------
	.section	.nv.info._Z19low_register_kernelPfi,"",@"SHT_CUDA_INFO"
	.sectionflags	@""
	.align	4


	//----- nvinfo : EIATTR_CUDA_API_VERSION
	.align		4
        /*0000*/ 	.byte	0x04, 0x37
        /*0002*/ 	.short	(.L_133 - .L_132)
.L_132:
        /*0004*/ 	.word	0x00000082


	//----- nvinfo : EIATTR_KPARAM_INFO
	.align		4
.L_133:
        /*0008*/ 	.byte	0x04, 0x17
        /*000a*/ 	.short	(.L_135 - .L_134)
.L_134:
        /*000c*/ 	.word	0x00000000
        /*0010*/ 	.short	0x0001
        /*0012*/ 	.short	0x0008
        /*0014*/ 	.byte	0x00, 0xf0, 0x11, 0x00


	//----- nvinfo : EIATTR_KPARAM_INFO
	.align		4
.L_135:
        /*0018*/ 	.byte	0x04, 0x17
        /*001a*/ 	.short	(.L_137 - .L_136)
.L_136:
        /*001c*/ 	.word	0x00000000
        /*0020*/ 	.short	0x0000
        /*0022*/ 	.short	0x0000
        /*0024*/ 	.byte	0x00, 0xf5, 0x21, 0x00


	//----- nvinfo : EIATTR_SPARSE_MMA_MASK
	.align		4
.L_137:
        /*0028*/ 	.byte	0x03, 0x50
        /*002a*/ 	.short	0x0000


	//----- nvinfo : EIATTR_MAXREG_COUNT
	.align		4
        /*002c*/ 	.byte	0x03, 0x1b
        /*002e*/ 	.short	0x00ff


	//----- nvinfo : EIATTR_MERCURY_ISA_VERSION
	.align		4
        /*0030*/ 	.byte	0x03, 0x5f
        /*0032*/ 	.short	0x0101


	//----- nvinfo : EIATTR_VRC_CTA_INIT_COUNT
	.align		4
        /*0034*/ 	.byte	0x02, 0x4a
	.zero		1
	.zero		1


	//----- nvinfo : EIATTR_EXIT_INSTR_OFFSETS
	.align		4
        /*0038*/ 	.byte	0x04, 0x1c
        /*003a*/ 	.short	(.L_139 - .L_138)


	//   ....[0]....
.L_138:
        /*003c*/ 	.word	0x00000070


	//   ....[1]....
        /*0040*/ 	.word	0x000000e0


	//----- nvinfo : EIATTR_CBANK_PARAM_SIZE
	.align		4
.L_139:
        /*0044*/ 	.byte	0x03, 0x19
        /*0046*/ 	.short	0x000c


	//----- nvinfo : EIATTR_PARAM_CBANK
	.align		4
        /*0048*/ 	.byte	0x04, 0x0a
        /*004a*/ 	.short	(.L_141 - .L_140)
	.align		4
.L_140:
        /*004c*/ 	.word	index@(.nv.constant0._Z19low_register_kernelPfi)
        /*0050*/ 	.short	0x0380
        /*0052*/ 	.short	0x000c


	//----- nvinfo : EIATTR_SW_WAR
	.align		4
.L_141:
        /*0054*/ 	.byte	0x04, 0x36
        /*0056*/ 	.short	(.L_143 - .L_142)
.L_142:
        /*0058*/ 	.word	0x00000008
.L_143:


//--------------------- .nv.callgraph             --------------------------
	.section	.nv.callgraph,"",@"SHT_CUDA_CALLGRAPH"
	.align	4
	.sectionentsize	8
	.align		4
        /*0000*/ 	.word	0x00000000
	.align		4
        /*0004*/ 	.word	0xffffffff
	.align		4
        /*0008*/ 	.word	0x00000000
	.align		4
        /*000c*/ 	.word	0xfffffffe
	.align		4
        /*0010*/ 	.word	0x00000000
	.align		4
        /*0014*/ 	.word	0xfffffffd
	.align		4
        /*0018*/ 	.word	0x00000000
	.align		4
        /*001c*/ 	.word	0xfffffffc


//--------------------- .text._Z17block_size_kernelILi1024EEvPfi --------------------------
	.section	.text._Z17block_size_kernelILi1024EEvPfi,"ax",@progbits
	.align	128
        .global         _Z17block_size_kernelILi1024EEvPfi
        .type           _Z17block_size_kernelILi1024EEvPfi,@function
        .size           _Z17block_size_kernelILi1024EEvPfi,(.L_x_8 - _Z17block_size_kernelILi1024EEvPfi)
        .other          _Z17block_size_kernelILi1024EEvPfi,@"STO_CUDA_ENTRY STV_DEFAULT"
_Z17block_size_kernelILi1024EEvPfi:
.text._Z17block_size_kernelILi1024EEvPfi:
[----:B------:R-:W-:Y:S01]  /*0000*/  LDC R1, c[0x0][0x37c] ;  /* 0x0000df00ff017b82 */ /* 0x000fe20000000800 */
[----:B------:R-:W0:Y:S07]  /*0010*/  S2R R5, SR_TID.X ;  /* 0x0000000000057919 */ /* 0x000e2e0000002100 */
[----:B------:R-:W1:Y:S01]  /*0020*/  S2UR UR4, SR_CTAID.X ;  /* 0x00000000000479c3 */ /* 0x000e620000002500 */
[----:B------:R-:W2:Y:S01]  /*0030*/  LDCU UR5, c[0x0][0x388] ;  /* 0x00007100ff0577ac */ /* 0x000ea20008000800 */
[----:B-1----:R-:W-:-:S06]  /*0040*/  USHF.L.U32 UR4, UR4, 0xa, URZ ;  /* 0x0000000a04047899 */ /* 0x002fcc00080006ff */
[----:B0-----:R-:W-:-:S04]  /*0050*/  LOP3.LUT R5, R5, UR4, RZ, 0xfc, !PT ;  /* 0x0000000405057c12 */ /* 0x001fc8000f8efcff */
[----:B--2---:R-:W-:-:S13]  /*0060*/  ISETP.GE.AND P0, PT, R5, UR5, PT ;  /* 0x0000000505007c0c */ /* 0x004fda000bf06270 */
[----:B------:R-:W-:Y:S05]  /*0070*/  @P0 EXIT ;  /* 0x000000000000094d */ /* 0x000fea0003800000 */
[----:B------:R-:W0:Y:S01]  /*0080*/  LDC.64 R2, c[0x0][0x380] ;  /* 0x0000e000ff027b82 */ /* 0x000e220000000a00 */
[----:B------:R-:W1:Y:S01]  /*0090*/  LDCU.64 UR4, c[0x0][0x358] ;  /* 0x00006b00ff0477ac */ /* 0x000e620008000a00 */
[----:B0-----:R-:W-:-:S05]  /*00a0*/  IMAD.WIDE R2, R5, 0x4, R2 ;  /* 0x0000000405027825 */ /* 0x001fca00078e0202 */
[----:B-1----:R-:W2:Y:S02]  /*00b0*/  LDG.E R0, desc[UR4][R2.64] ;  /* 0x0000000402007981 */ /* 0x002ea4000c1e1900 */
[----:B--2---:R-:W-:-:S05]  /*00c0*/  FADD R5, R0, 1 ;  /* 0x3f80000000057421 */ /* 0x004fca0000000000 */
[----:B------:R-:W-:Y:S01]  /*00d0*/  STG.E desc[UR4][R2.64], R5 ;  /* 0x0000000502007986 */ /* 0x000fe2000c101904 */
[----:B------:R-:W-:Y:S05]  /*00e0*/  EXIT ;  /* 0x000000000000794d */ /* 0x000fea0003800000 */
.L_x_0:
[----:B------:R-:W-:-:S00]  /*00f0*/  BRA `(.L_x_0) ;  /* 0xfffffffc00fc7947 */ /* 0x000fc0000383ffff */
[----:B------:R-:W-:-:S00]  /*0100*/  NOP ;  /* 0x0000000000007918 */ /* 0x000fc00000000000 */
[----:B------:R-:W-:-:S00]  /*0110*/  NOP ;  /* 0x0000000000007918 */ /* 0x000fc00000000000 */
[----:B------:R-:W-:-:S00]  /*0120*/  NOP ;  /* 0x0000000000007918 */ /* 0x000fc00000000000 */
[----:B------:R-:W-:-:S00]  /*0130*/  NOP ;  /* 0x0000000000007918 */ /* 0x000fc00000000000 */
[----:B------:R-:W-:-:S00]  /*0140*/  NOP ;  /* 0x0000000000007918 */ /* 0x000fc00000000000 */
[----:B------:R-:W-:-:S00]  /*0150*/  NOP ;  /* 0x0000000000007918 */ /* 0x000fc00000000000 */
[----:B------:R-:W-:-:S00]  /*0160*/  NOP ;  /* 0x0000000000007918 */ /* 0x000fc00000000000 */
[----:B------:R-:W-:-:S00]  /*0170*/  NOP ;  /* 0x0000000000007918 */ /* 0x000fc00000000000 */
.L_x_8:


//--------------------- .text._Z17block_size_kernelILi512EEvPfi --------------------------
	.section	.text._Z17block_size_kernelILi512EEvPfi,"ax",@progbits
	.align	128
        .global         _Z17block_size_kernelILi512EEvPfi
        .type           _Z17block_size_kernelILi512EEvPfi,@function
        .size           _Z17block_size_kernelILi512EEvPfi,(.L_x_9 - _Z17block_size_kernelILi512EEvPfi)
        .other          _Z17block_size_kernelILi512EEvPfi,@"STO_CUDA_ENTRY STV_DEFAULT"
_Z17block_size_kernelILi512EEvPfi:
.text._Z17block_size_kernelILi512EEvPfi:
[----:B------:R-:W-:Y:S01]  /*0000*/  LDC R1, c[0x0][0x37c] ;  /* 0x0000df00ff017b82 */ /* 0x000fe20000000800 */
[----:B------:R-:W0:Y:S01]  /*0010*/  S2R R5, SR_CTAID.X ;  /* 0x0000000000057919 */ /* 0x000e220000002500 */
[----:B------:R-:W1:Y:S01]  /*0020*/  LDCU UR4, c[0x0][0x388] ;  /* 0x00007100ff0477ac */ /* 0x000e620008000800 */
[----:B------:R-:W0:Y:S02]  /*0030*/  S2R R0, SR_TID.X ;  /* 0x0000000000007919 */ /* 0x000e240000002100 */
[----:B0-----:R-:W-:-:S04]  /*0040*/  LEA R5, R5, R0, 0x9 ;  /* 0x0000000005057211 */ /* 0x001fc800078e48ff */
[----:B-1----:R-:W-:-:S13]  /*0050*/  ISETP.GE.AND P0, PT, R5, UR4, PT ;  /* 0x0000000405007c0c */ /* 0x002fda000bf06270 */
        /* <DEDUP_REMOVED lines=8> */
.L_x_1:
        /* <DEDUP_REMOVED lines=10> */
.L_x_9:


//--------------------- .text._Z17block_size_kernelILi256EEvPfi --------------------------
	.section	.text._Z17block_size_kernelILi256EEvPfi,"ax",@progbits
	.align	128
        .global         _Z17block_size_kernelILi256EEvPfi
        .type           _Z17block_size_kernelILi256EEvPfi,@function
        .size           _Z17block_size_kernelILi256EEvPfi,(.L_x_10 - _Z17block_size_kernelILi256EEvPfi)
        .other          _Z17block_size_kernelILi256EEvPfi,@"STO_CUDA_ENTRY STV_DEFAULT"
_Z17block_size_kernelILi256EEvPfi:
.text._Z17block_size_kernelILi256EEvPfi:
        /* <DEDUP_REMOVED lines=14> */
.L_x_2:
        /* <DEDUP_REMOVED lines=10> */
.L_x_10:


//--------------------- .text._Z17block_size_kernelILi128EEvPfi --------------------------
	.section	.text._Z17block_size_kernelILi128EEvPfi,"ax",@progbits
	.align	128
        .global         _Z17block_size_kernelILi128EEvPfi
        .type           _Z17block_size_kernelILi128EEvPfi,@function
        .size           _Z17block_size_kernelILi128EEvPfi,(.L_x_11 - _Z17block_size_kernelILi128EEvPfi)
        .other          _Z17block_size_kernelILi128EEvPfi,@"STO_CUDA_ENTRY STV_DEFAULT"
_Z17block_size_kernelILi128EEvPfi:
.text._Z17block_size_kernelILi128EEvPfi:
        /* <DEDUP_REMOVED lines=14> */
.L_x_3:
        /* <DEDUP_REMOVED lines=10> */
.L_x_11:


//--------------------- .text._Z17block_size_kernelILi64EEvPfi --------------------------
	.section	.text._Z17block_size_kernelILi64EEvPfi,"ax",@progbits
	.align	128
        .global         _Z17block_size_kernelILi64EEvPfi
        .type           _Z17block_size_kernelILi64EEvPfi,@function
        .size           _Z17block_size_kernelILi64EEvPfi,(.L_x_12 - _Z17block_size_kernelILi64EEvPfi)
        .other          _Z17block_size_kernelILi64EEvPfi,@"STO_CUDA_ENTRY STV_DEFAULT"
_Z17block_size_kernelILi64EEvPfi:
.text._Z17block_size_kernelILi64EEvPfi:
        /* <DEDUP_REMOVED lines=14> */
.L_x_4:
        /* <DEDUP_REMOVED lines=10> */
.L_x_12:


//--------------------- .text._Z20shared_memory_kernelPfi --------------------------
	.section	.text._Z20shared_memory_kernelPfi,"ax",@progbits
	.align	128
        .global         _Z20shared_memory_kernelPfi
        .type           _Z20shared_memory_kernelPfi,@function
        .size           _Z20shared_memory_kernelPfi,(.L_x_13 - _Z20shared_memory_kernelPfi)
        .other          _Z20shared_memory_kernelPfi,@"STO_CUDA_ENTRY STV_DEFAULT"
_Z20shared_memory_kernelPfi:
.text._Z20shared_memory_kernelPfi:
[----:B------:R-:W-:Y:S01]  /*0000*/  LDC R1, c[0x0][0x37c] ;  /* 0x0000df00ff017b82 */ /* 0x000fe20000000800 */
[----:B------:R-:W0:Y:S07]  /*0010*/  S2R R4, SR_TID.X ;  /* 0x0000000000047919 */ /* 0x000e2e0000002100 */
[----:B------:R-:W0:Y:S01]  /*0020*/  S2UR UR4, SR_CTAID.X ;  /* 0x00000000000479c3 */ /* 0x000e220000002500 */
[----:B------:R-:W1:Y:S07]  /*0030*/  LDCU UR5, c[0x0][0x388] ;  /* 0x00007100ff0577ac */ /* 0x000e6e0008000800 */
[----:B------:R-:W0:Y:S02]  /*0040*/  LDC R5, c[0x0][0x360] ;  /* 0x0000d800ff057b82 */ /* 0x000e240000000800 */
[----:B0-----:R-:W-:-:S05]  /*0050*/  IMAD R5, R5, UR4, R4 ;  /* 0x0000000405057c24 */ /* 0x001fca000f8e0204 */
[----:B-1----:R-:W-:-:S13]  /*0060*/  ISETP.GE.AND P0, PT, R5, UR5, PT ;  /* 0x0000000505007c0c */ /* 0x002fda000bf06270 */
[----:B------:R-:W-:Y:S05]  /*0070*/  @P0 EXIT ;  /* 0x000000000000094d */ /* 0x000fea0003800000 */
[----:B------:R-:W0:Y:S01]  /*0080*/  LDC.64 R2, c[0x0][0x380] ;  /* 0x0000e000ff027b82 */ /* 0x000e220000000a00 */
[----:B------:R-:W1:Y:S01]  /*0090*/  LDCU.64 UR6, c[0x0][0x358] ;  /* 0x00006b00ff0677ac */ /* 0x000e620008000a00 */
[----:B0-----:R-:W-:-:S05]  /*00a0*/  IMAD.WIDE R2, R5, 0x4, R2 ;  /* 0x0000000405027825 */ /* 0x001fca00078e0202 */
[----:B-1----:R-:W2:Y:S01]  /*00b0*/  LDG.E R0, desc[UR6][R2.64] ;  /* 0x0000000602007981 */ /* 0x002ea2000c1e1900 */
[----:B------:R-:W0:Y:S01]  /*00c0*/  S2UR UR5, SR_CgaCtaId ;  /* 0x00000000000579c3 */ /* 0x000e220000008800 */
[----:B------:R-:W-:Y:S02]  /*00d0*/  UMOV UR4, 0x400 ;  /* 0x0000040000047882 */ /* 0x000fe40000000000 */
[----:B0-----:R-:W-:-:S06]  /*00e0*/  ULEA UR4, UR5, UR4, 0x18 ;  /* 0x0000000405047291 */ /* 0x001fcc000f8ec0ff */
[----:B------:R-:W-:-:S05]  /*00f0*/  LEA R5, R4, UR4, 0x2 ;  /* 0x0000000404057c11 */ /* 0x000fca000f8e10ff */
[----:B--2---:R-:W-:Y:S01]  /*0100*/  STS [R5], R0 ;  /* 0x0000000005007388 */ /* 0x004fe20000000800 */
[----:B------:R-:W-:Y:S06]  /*0110*/  BAR.SYNC.DEFER_BLOCKING 0x0 ;  /* 0x0000000000007b1d */ /* 0x000fec0000010000 */
[----:B------:R-:W0:Y:S02]  /*0120*/  LDS R4, [R5] ;  /* 0x0000000005047984 */ /* 0x000e240000000800 */
[----:B0-----:R-:W-:-:S05]  /*0130*/  FADD R7, R4, R4 ;  /* 0x0000000404077221 */ /* 0x001fca0000000000 */
[----:B------:R-:W-:Y:S01]  /*0140*/  STG.E desc[UR6][R2.64], R7 ;  /* 0x0000000702007986 */ /* 0x000fe2000c101906 */
[----:B------:R-:W-:Y:S05]  /*0150*/  EXIT ;  /* 0x000000000000794d */ /* 0x000fea0003800000 */
.L_x_5:
        /* <DEDUP_REMOVED lines=10> */
.L_x_13:


//--------------------- .text._Z20high_register_kernelPfi --------------------------
	.section	.text._Z20high_register_kernelPfi,"ax",@progbits
	.align	128
        .global         _Z20high_register_kernelPfi
        .type           _Z20high_register_kernelPfi,@function
        .size           _Z20high_register_kernelPfi,(.L_x_14 - _Z20high_register_kernelPfi)
        .other          _Z20high_register_kernelPfi,@"STO_CUDA_ENTRY STV_DEFAULT"
_Z20high_register_kernelPfi:
.text._Z20high_register_kernelPfi:
        /* <DEDUP_REMOVED lines=11> */
[----:B-1----:R-:W2:Y:S02]  /*00b0*/  LDG.E R0, desc[UR4][R2.64] ;  /* 0x0000000402007981 */ /* 0x002ea4000c1e1900 */
[C---:B--2---:R-:W-:Y:S01]  /*00c0*/  FMUL R4, R0.reuse, 1.1000000238418579102 ;  /* 0x3f8ccccd00047820 */ /* 0x044fe20000400000 */
[C---:B------:R-:W-:Y:S01]  /*00d0*/  FMUL R5, R0.reuse, 1.2000000476837158203 ;  /* 0x3f99999a00057820 */ /* 0x040fe20000400000 */
[C---:B------:R-:W-:Y:S01]  /*00e0*/  FMUL R6, R0.reuse, 1.2999999523162841797 ;  /* 0x3fa6666600067820 */ /* 0x040fe20000400000 */
[----:B------:R-:W-:Y:S01]  /*00f0*/  FMUL R7, R0, 1.3999999761581420898 ;  /* 0x3fb3333300077820 */ /* 0x000fe20000400000 */
[----:B------:R-:W-:Y:S01]  /*0100*/  FMUL R0, R4, 1.1000000238418579102 ;  /* 0x3f8ccccd04007820 */ /* 0x000fe20000400000 */
[----:B------:R-:W-:Y:S01]  /*0110*/  FMUL R9, R5, 1.2000000476837158203 ;  /* 0x3f99999a05097820 */ /* 0x000fe20000400000 */
[----:B------:R-:W-:Y:S01]  /*0120*/  FMUL R8, R6, 1.2999999523162841797 ;  /* 0x3fa6666606087820 */ /* 0x000fe20000400000 */
[----:B------:R-:W-:Y:S01]  /*0130*/  FMUL R11, R7, 1.3999999761581420898 ;  /* 0x3fb33333070b7820 */ /* 0x000fe20000400000 */
[----:B------:R-:W-:Y:S01]  /*0140*/  FADD R12, R4, R5 ;  /* 0x00000005040c7221 */ /* 0x000fe20000000000 */
[----:B------:R-:W-:Y:S01]  /*0150*/  FADD R15, R6, R7 ;  /* 0x00000007060f7221 */ /* 0x000fe20000000000 */
[----:B------:R-:W-:Y:S01]  /*0160*/  FADD R10, R0, R9 ;  /* 0x00000009000a7221 */ /* 0x000fe20000000000 */
[C---:B------:R-:W-:Y:S01]  /*0170*/  FADD R13, R8.reuse, R11 ;  /* 0x0000000b080d7221 */ /* 0x040fe20000000000 */
[----:B------:R-:W-:Y:S01]  /*0180*/  FMUL R11, R8, R11 ;  /* 0x0000000b080b7220 */ /* 0x000fe20000400000 */
[----:B------:R-:W-:Y:S01]  /*0190*/  FADD R15, R12, R15 ;  /* 0x0000000f0c0f7221 */ /* 0x000fe20000000000 */
[----:B------:R-:W-:Y:S01]  /*01a0*/  FMUL R7, R6, R7 ;  /* 0x0000000706077220 */ /* 0x000fe20000400000 */
[----:B------:R-:W-:Y:S01]  /*01b0*/  FADD R10, R10, R13 ;  /* 0x0000000d0a0a7221 */ /* 0x000fe20000000000 */
[----:B------:R-:W-:-:S02]  /*01c0*/  FFMA R11, R0, R9, R11 ;  /* 0x00000009000b7223 */ /* 0x000fc4000000000b */
[----:B------:R-:W-:Y:S01]  /*01d0*/  FFMA R7, R4, R5, R7 ;  /* 0x0000000504077223 */ /* 0x000fe20000000007 */
[----:B------:R-:W-:-:S04]  /*01e0*/  FADD R10, R10, R15 ;  /* 0x0000000f0a0a7221 */ /* 0x000fc80000000000 */
[----:B------:R-:W-:-:S04]  /*01f0*/  FADD R10, R11, R10 ;  /* 0x0000000a0b0a7221 */ /* 0x000fc80000000000 */
[----:B------:R-:W-:-:S05]  /*0200*/  FADD R7, R7, R10 ;  /* 0x0000000a07077221 */ /* 0x000fca0000000000 */
[----:B------:R-:W-:Y:S01]  /*0210*/  STG.E desc[UR4][R2.64], R7 ;  /* 0x0000000702007986 */ /* 0x000fe2000c101904 */
[----:B------:R-:W-:Y:S05]  /*0220*/  EXIT ;  /* 0x000000000000794d */ /* 0x000fea0003800000 */
.L_x_6:
        /* <DEDUP_REMOVED lines=13> */
.L_x_14:


//--------------------- .text._Z19low_register_kernelPfi --------------------------
	.section	.text._Z19low_register_kernelPfi,"ax",@progbits
	.align	128
        .global         _Z19low_register_kernelPfi
        .type           _Z19low_register_kernelPfi,@function
        .size           _Z19low_register_kernelPfi,(.L_x_15 - _Z19low_register_kernelPfi)
        .other          _Z19low_register_kernelPfi,@"STO_CUDA_ENTRY STV_DEFAULT"
_Z19low_register_kernelPfi:
.text._Z19low_register_kernelPfi:
        /* <DEDUP_REMOVED lines=15> */
.L_x_7:
        /* <DEDUP_REMOVED lines=9> */
.L_x_15:


//--------------------- .nv.shared.reserved.0     --------------------------
	.section	.nv.shared.reserved.0,"aw",@nobits
	.weak		__nv_reservedSMEM_offset_0_alias
	.size		__nv_reservedSMEM_offset_0_alias, 0, 64
	.other		__nv_reservedSMEM_offset_0_alias,@"STO_CUDA_RESERVED_SHARED STV_DEFAULT"
__nv_reservedSMEM_offset_0_alias:
	.zero		0
	.zero		64


//--------------------- .nv.shared._Z20shared_memory_kernelPfi --------------------------
	.section	.nv.shared._Z20shared_memory_kernelPfi,"aw",@nobits
	.sectionflags	@""
	.align	4
.nv.shared._Z20shared_memory_kernelPfi:
	.zero		17408


//--------------------- .nv.constant0._Z17block_size_kernelILi1024EEvPfi --------------------------
	.section	.nv.constant0._Z17block_size_kernelILi1024EEvPfi,"a",@progbits
	.sectionflags	@""
	.align	4
.nv.constant0._Z17block_size_kernelILi1024EEvPfi:
	.zero		908


//--------------------- .nv.constant0._Z17block_size_kernelILi512EEvPfi --------------------------
	.section	.nv.constant0._Z17block_size_kernelILi512EEvPfi,"a",@progbits
	.sectionflags	@""
	.align	4
.nv.constant0._Z17block_size_kernelILi512EEvPfi:
	.zero		908


//--------------------- .nv.constant0._Z17block_size_kernelILi256EEvPfi --------------------------
	.section	.nv.constant0._Z17block_size_kernelILi256EEvPfi,"a",@progbits
	.sectionflags	@""
	.align	4
.nv.constant0._Z17block_size_kernelILi256EEvPfi:
	.zero		908


//--------------------- .nv.constant0._Z17block_size_kernelILi128EEvPfi --------------------------
	.section	.nv.constant0._Z17block_size_kernelILi128EEvPfi,"a",@progbits
	.sectionflags	@""
	.align	4
.nv.constant0._Z17block_size_kernelILi128EEvPfi:
	.zero		908


//--------------------- .nv.constant0._Z17block_size_kernelILi64EEvPfi --------------------------
	.section	.nv.constant0._Z17block_size_kernelILi64EEvPfi,"a",@progbits
	.sectionflags	@""
	.align	4
.nv.constant0._Z17block_size_kernelILi64EEvPfi:
	.zero		908


//--------------------- .nv.constant0._Z20shared_memory_kernelPfi --------------------------
	.section	.nv.constant0._Z20shared_memory_kernelPfi,"a",@progbits
	.sectionflags	@""
	.align	4
.nv.constant0._Z20shared_memory_kernelPfi:
	.zero		908


//--------------------- .nv.constant0._Z20high_register_kernelPfi --------------------------
	.section	.nv.constant0._Z20high_register_kernelPfi,"a",@progbits
	.sectionflags	@""
	.align	4
.nv.constant0._Z20high_register_kernelPfi:
	.zero		908


//--------------------- .nv.constant0._Z19low_register_kernelPfi --------------------------
	.section	.nv.constant0._Z19low_register_kernelPfi,"a",@progbits
	.sectionflags	@""
	.align	4
.nv.constant0._Z19low_register_kernelPfi:
	.zero		908


//--------------------- SYMBOLS --------------------------

	.type		.nv.reservedSmem.offset0,@object
	.size		.nv.reservedSmem.offset0,0x4
	.type		.nv.reservedSmem.cap,@object
	.size		.nv.reservedSmem.cap,0x4
